	.headerflags	@"EF_CUDA_TEXMODE_UNIFIED EF_CUDA_64BIT_ADDRESS EF_CUDA_ACCELERATORS EF_CUDA_SM90 EF_CUDA_VIRTUAL_SM(EF_CUDA_SM90)"
	.elftype	@"ET_EXEC"


//--------------------- .nv.info                  --------------------------
	.section	.nv.info,"",@"SHT_CUDA_INFO"
	.align	4


	//----- nvinfo : EIATTR_REGCOUNT
	.align		4
        /*0000*/ 	.byte	0x04, 0x2f
        /*0002*/ 	.short	(.L_3 - .L_2)
	.align		4
.L_2:
        /*0004*/ 	.word	index@(triton_poi_fused__native_batch_norm_legit_no_training_relu_10)
        /*0008*/ 	.word	0x00000012


	//----- nvinfo : EIATTR_MIN_STACK_SIZE
	.align		4
.L_3:
        /*000c*/ 	.byte	0x04, 0x12
        /*000e*/ 	.short	(.L_5 - .L_4)
	.align		4
.L_4:
        /*0010*/ 	.word	index@(triton_poi_fused__native_batch_norm_legit_no_training_relu_10)
        /*0014*/ 	.word	0x00000000


	//----- nvinfo : EIATTR_FRAME_SIZE
	.align		4
.L_5:
        /*0018*/ 	.byte	0x04, 0x11
        /*001a*/ 	.short	(.L_7 - .L_6)
	.align		4
.L_6:
        /*001c*/ 	.word	index@(triton_poi_fused__native_batch_norm_legit_no_training_relu_10)
        /*0020*/ 	.word	0x00000000


	//----- nvinfo : EIATTR_MIN_STACK_SIZE
	.align		4
.L_7:
        /*0024*/ 	.byte	0x04, 0x12
        /*0026*/ 	.short	(.L_9 - .L_8)
	.align		4
.L_8:
        /*0028*/ 	.word	index@(triton_poi_fused__native_batch_norm_legit_no_training_relu_10)
        /*002c*/ 	.word	0x00000000
.L_9:


//--------------------- .nv.info.triton_poi_fused__native_batch_norm_legit_no_training_relu_10 --------------------------
	.section	.nv.info.triton_poi_fused__native_batch_norm_legit_no_training_relu_10,"",@"SHT_CUDA_INFO"
	.sectionflags	@""
	.align	4


	//----- nvinfo : EIATTR_CUDA_API_VERSION
	.align		4
        /*0000*/ 	.byte	0x04, 0x37
        /*0002*/ 	.short	(.L_11 - .L_10)
.L_10:
        /*0004*/ 	.word	0x0000007c


	//----- nvinfo : EIATTR_KPARAM_INFO
	.align		4
.L_11:
        /*0008*/ 	.byte	0x04, 0x17
        /*000a*/ 	.short	(.L_13 - .L_12)
.L_12:
        /*000c*/ 	.word	0x00000000
        /*0010*/ 	.short	0x0006
        /*0012*/ 	.short	0x0030
        /*0014*/ 	.byte	0x00, 0xf0, 0x11, 0x00


	//----- nvinfo : EIATTR_KPARAM_INFO
	.align		4
.L_13:
        /*0018*/ 	.byte	0x04, 0x17
        /*001a*/ 	.short	(.L_15 - .L_14)
.L_14:
        /*001c*/ 	.word	0x00000000
        /*0020*/ 	.short	0x0005
        /*0022*/ 	.short	0x0028
        /*0024*/ 	.byte	0x00, 0xf4, 0x21, 0x00


	//----- nvinfo : EIATTR_KPARAM_INFO
	.align		4
.L_15:
        /*0028*/ 	.byte	0x04, 0x17
        /*002a*/ 	.short	(.L_17 - .L_16)
.L_16:
        /*002c*/ 	.word	0x00000000
        /*0030*/ 	.short	0x0004
        /*0032*/ 	.short	0x0020
        /*0034*/ 	.byte	0x00, 0xf4, 0x21, 0x00


	//----- nvinfo : EIATTR_KPARAM_INFO
	.align		4
.L_17:
        /*0038*/ 	.byte	0x04, 0x17
        /*003a*/ 	.short	(.L_19 - .L_18)
.L_18:
        /*003c*/ 	.word	0x00000000
        /*0040*/ 	.short	0x0003
        /*0042*/ 	.short	0x0018
        /*0044*/ 	.byte	0x00, 0xf4, 0x21, 0x00


	//----- nvinfo : EIATTR_KPARAM_INFO
	.align		4
.L_19:
        /*0048*/ 	.byte	0x04, 0x17
        /*004a*/ 	.short	(.L_21 - .L_20)
.L_20:
        /*004c*/ 	.word	0x00000000
        /*0050*/ 	.short	0x0002
        /*0052*/ 	.short	0x0010
        /*0054*/ 	.byte	0x00, 0xf4, 0x21, 0x00


	//----- nvinfo : EIATTR_KPARAM_INFO
	.align		4
.L_21:
        /*0058*/ 	.byte	0x04, 0x17
        /*005a*/ 	.short	(.L_23 - .L_22)
.L_22:
        /*005c*/ 	.word	0x00000000
        /*0060*/ 	.short	0x0001
        /*0062*/ 	.short	0x0008
        /*0064*/ 	.byte	0x00, 0xf4, 0x21, 0x00


	//----- nvinfo : EIATTR_KPARAM_INFO
	.align		4
.L_23:
        /*0068*/ 	.byte	0x04, 0x17
        /*006a*/ 	.short	(.L_25 - .L_24)
.L_24:
        /*006c*/ 	.word	0x00000000
        /*0070*/ 	.short	0x0000
        /*0072*/ 	.short	0x0000
        /*0074*/ 	.byte	0x00, 0xf4, 0x21, 0x00


	//----- nvinfo : EIATTR_SPARSE_MMA_MASK
	.align		4
.L_25:
        /*0078*/ 	.byte	0x03, 0x50
        /*007a*/ 	.short	0x0000


	//----- nvinfo : EIATTR_MAXREG_COUNT
	.align		4
        /*007c*/ 	.byte	0x03, 0x1b
        /*007e*/ 	.short	0x00ff


	//----- nvinfo : EIATTR_EXIT_INSTR_OFFSETS
	.align		4
        /*0080*/ 	.byte	0x04, 0x1c
        /*0082*/ 	.short	(.L_27 - .L_26)


	//   ....[0]....
.L_26:
        /*0084*/ 	.word	0x00000330


	//   ....[1]....
        /*0088*/ 	.word	0x00000350


	//----- nvinfo : EIATTR_REQNTID
	.align		4
.L_27:
        /*008c*/ 	.byte	0x04, 0x10
        /*008e*/ 	.short	(.L_29 - .L_28)
.L_28:
        /*0090*/ 	.word	0x00000080
        /*0094*/ 	.word	0x00000001
        /*0098*/ 	.word	0x00000001


	//----- nvinfo : EIATTR_CBANK_PARAM_SIZE
	.align		4
.L_29:
        /*009c*/ 	.byte	0x03, 0x19
        /*009e*/ 	.short	0x0034


	//----- nvinfo : EIATTR_PARAM_CBANK
	.align		4
        /*00a0*/ 	.byte	0x04, 0x0a
        /*00a2*/ 	.short	(.L_31 - .L_30)
	.align		4
.L_30:
        /*00a4*/ 	.word	index@(.nv.constant0.triton_poi_fused__native_batch_norm_legit_no_training_relu_10)
        /*00a8*/ 	.short	0x0210
        /*00aa*/ 	.short	0x0034


	//----- nvinfo : EIATTR_SW_WAR
	.align		4
.L_31:
        /*00ac*/ 	.byte	0x04, 0x36
        /*00ae*/ 	.short	(.L_33 - .L_32)
.L_32:
        /*00b0*/ 	.word	0x00000008
.L_33:


//--------------------- .nv.callgraph             --------------------------
	.section	.nv.callgraph,"",@"SHT_CUDA_CALLGRAPH"
	.align	4
	.sectionentsize	8
	.align		4
        /*0000*/ 	.word	0x00000000
	.align		4
        /*0004*/ 	.word	0xffffffff
	.align		4
        /*0008*/ 	.word	0x00000000
	.align		4
        /*000c*/ 	.word	0xfffffffe
	.align		4
        /*0010*/ 	.word	0x00000000
	.align		4
        /*0014*/ 	.word	0xfffffffd
	.align		4
        /*0018*/ 	.word	0x00000000
	.align		4
        /*001c*/ 	.word	0xfffffffc


//--------------------- .nv.constant4             --------------------------
	.section	.nv.constant4,"a",@progbits
	.align	8
	.align		8
.nv.constant4:
        /*0000*/ 	.dword	_$_str
	.align		8
        /*0008*/ 	.dword	_$_str_$_2


//--------------------- .text.triton_poi_fused__native_batch_norm_legit_no_training_relu_10 --------------------------
	.section	.text.triton_poi_fused__native_batch_norm_legit_no_training_relu_10,"ax",@progbits
	.align	128
        .global         triton_poi_fused__native_batch_norm_legit_no_training_relu_10
        .type           triton_poi_fused__native_batch_norm_legit_no_training_relu_10,@function
        .size           triton_poi_fused__native_batch_norm_legit_no_training_relu_10,(.L_x_1 - triton_poi_fused__native_batch_norm_legit_no_training_relu_10)
        .other          triton_poi_fused__native_batch_norm_legit_no_training_relu_10,@"STO_CUDA_ENTRY STV_DEFAULT"
triton_poi_fused__native_batch_norm_legit_no_training_relu_10:
.text.triton_poi_fused__native_batch_norm_legit_no_training_relu_10:
[----:B------:R-:W0:Y:S01]  /*0000*/  LDC R1, c[0x0][0x28] ;  /* 0x00000a00ff017b82 */ /* 0x000e220000000800 */
[----:B------:R-:W1:Y:S07]  /*0010*/  S2R R0, SR_TID.X ;  /* 0x0000000000007919 */ /* 0x000e6e0000002100 */
[----:B------:R-:W2:Y:S01]  /*0020*/  LDC.64 R8, c[0x0][0x220] ;  /* 0x00008800ff087b82 */ /* 0x000ea20000000a00 */
[----:B------:R-:W-:Y:S01]  /*0030*/  HFMA2.MMA R14, -RZ, RZ, 0, 0 ;  /* 0x00000000ff0e7435 */ /* 0x000fe200000001ff */
[----:B------:R-:W-:Y:S01]  /*0040*/  ULDC.64 UR4, c[0x0][0x208] ;  /* 0x0000820000047ab9 */ /* 0x000fe20000000a00 */
[----:B------:R-:W3:Y:S05]  /*0050*/  S2R R3, SR_CTAID.X ;  /* 0x0000000000037919 */ /* 0x000eea0000002500 */
[----:B------:R-:W4:Y:S08]  /*0060*/  LDC.64 R4, c[0x0][0x210] ;  /* 0x00008400ff047b82 */ /* 0x000f300000000a00 */
[----:B------:R-:W5:Y:S08]  /*0070*/  LDC.64 R6, c[0x0][0x218] ;  /* 0x00008600ff067b82 */ /* 0x000f700000000a00 */
[----:B------:R-:W4:Y:S01]  /*0080*/  LDC.64 R10, c[0x0][0x228] ;  /* 0x00008a00ff0a7b82 */ /* 0x000f220000000a00 */
[----:B-1----:R-:W-:-:S07]  /*0090*/  LOP3.LUT R0, R0, 0x7f, RZ, 0xc0, !PT ;  /* 0x0000007f00007812 */ /* 0x002fce00078ec0ff */
[----:B------:R-:W1:Y:S01]  /*00a0*/  LDC.64 R12, c[0x0][0x230] ;  /* 0x00008c00ff0c7b82 */ /* 0x000e620000000a00 */
[----:B---3--:R-:W-:Y:S01]  /*00b0*/  SHF.R.S32.HI R2, RZ, 0x18, R3 ;  /* 0x00000018ff027819 */ /* 0x008fe20000011403 */
[----:B------:R-:W-:-:S03]  /*00c0*/  IMAD R0, R3, 0x80, R0 ;  /* 0x0000008003007824 */ /* 0x000fc600078e0200 */
[----:B------:R-:W-:Y:S02]  /*00d0*/  SGXT R3, R2, 0x1 ;  /* 0x000000010203781a */ /* 0x000fe40000000200 */
[----:B------:R-:W-:Y:S02]  /*00e0*/  ISETP.GE.AND P0, PT, R0, 0x800, PT ;  /* 0x000008000000780c */ /* 0x000fe40003f06270 */
[----:B------:R-:W-:-:S04]  /*00f0*/  LEA.HI R3, R3, R0, RZ, 0x2 ;  /* 0x0000000003037211 */ /* 0x000fc800078f10ff */
[--C-:B------:R-:W-:Y:S02]  /*0100*/  SHF.R.S32.HI R2, RZ, 0x2, R3.reuse ;  /* 0x00000002ff027819 */ /* 0x100fe40000011403 */
[----:B------:R-:W-:-:S04]  /*0110*/  SHF.R.S32.HI R3, RZ, 0x1f, R3 ;  /* 0x0000001fff037819 */ /* 0x000fc80000011403 */
[----:B------:R-:W-:-:S04]  /*0120*/  LEA.HI R3, R3, R2, RZ, 0x7 ;  /* 0x0000000203037211 */ /* 0x000fc800078f38ff */
[----:B------:R-:W-:-:S05]  /*0130*/  LOP3.LUT R3, R3, 0xffffff80, RZ, 0xc0, !PT ;  /* 0xffffff8003037812 */ /* 0x000fca00078ec0ff */
[----:B------:R-:W-:-:S04]  /*0140*/  IMAD.IADD R15, R2, 0x1, -R3 ;  /* 0x00000001020f7824 */ /* 0x000fc800078e0a03 */
[----:B--2---:R-:W-:-:S05]  /*0150*/  IMAD.WIDE R8, R15, 0x4, R8 ;  /* 0x000000040f087825 */ /* 0x004fca00078e0208 */
[----:B------:R2:W3:Y:S01]  /*0160*/  @!P0 LDG.E.EL R14, desc[UR4][R8.64] ;  /* 0x00000004080e8981 */ /* 0x0004e2000c2e1900 */
[----:B------:R-:W-:Y:S01]  /*0170*/  CS2R R2, SRZ ;  /* 0x0000000000027805 */ /* 0x000fe2000001ff00 */
[----:B----4-:R-:W-:-:S04]  /*0180*/  IMAD.WIDE R4, R0, 0x4, R4 ;  /* 0x0000000400047825 */ /* 0x010fc800078e0204 */
[C---:B-----5:R-:W-:Y:S01]  /*0190*/  IMAD.WIDE R6, R15.reuse, 0x4, R6 ;  /* 0x000000040f067825 */ /* 0x060fe200078e0206 */
[----:B------:R4:W5:Y:S03]  /*01a0*/  @!P0 LDG.E R2, desc[UR4][R4.64] ;  /* 0x0000000404028981 */ /* 0x000966000c1e1900 */
[C---:B0-2---:R-:W-:Y:S01]  /*01b0*/  IMAD.WIDE R8, R15.reuse, 0x4, R10 ;  /* 0x000000040f087825 */ /* 0x045fe200078e020a */
[----:B------:R0:W5:Y:S03]  /*01c0*/  @!P0 LDG.E.EL R3, desc[UR4][R6.64] ;  /* 0x0000000406038981 */ /* 0x000166000c2e1900 */
[----:B-1----:R-:W-:Y:S01]  /*01d0*/  IMAD.WIDE R10, R15, 0x4, R12 ;  /* 0x000000040f0a7825 */ /* 0x002fe200078e020c */
[----:B------:R-:W-:Y:S01]  /*01e0*/  CS2R R12, SRZ ;  /* 0x00000000000c7805 */ /* 0x000fe2000001ff00 */
[----:B----4-:R-:W1:Y:S05]  /*01f0*/  LDC.64 R4, c[0x0][0x238] ;  /* 0x00008e00ff047b82 */ /* 0x010e6a0000000a00 */
[----:B------:R-:W2:Y:S04]  /*0200*/  @!P0 LDG.E.EL R12, desc[UR4][R8.64] ;  /* 0x00000004080c8981 */ /* 0x000ea8000c2e1900 */
[----:B------:R-:W2:Y:S01]  /*0210*/  @!P0 LDG.E.EL R13, desc[UR4][R10.64] ;  /* 0x000000040a0d8981 */ /* 0x000ea2000c2e1900 */
[----:B0-----:R-:W-:-:S02]  /*0220*/  IMAD.MOV.U32 R6, RZ, RZ, 0x3e800000 ;  /* 0x3e800000ff067424 */ /* 0x001fc400078e00ff */
[----:B---3--:R-:W-:-:S04]  /*0230*/  FADD R14, R14, 9.9999997473787516356e-06 ;  /* 0x3727c5ac0e0e7421 */ /* 0x008fc80000000000 */
[----:B------:R-:W0:Y:S01]  /*0240*/  MUFU.SQRT R15, R14 ;  /* 0x0000000e000f7308 */ /* 0x000e220000002000 */
[----:B-----5:R-:W-:Y:S01]  /*0250*/  FADD R2, -R3, R2 ;  /* 0x0000000203027221 */ /* 0x020fe20000000100 */
[C---:B0-----:R-:W-:Y:S02]  /*0260*/  FSETP.GT.AND P1, PT, R15.reuse, 8.50705917302346158658e+37, PT ;  /* 0x7e8000000f00780b */ /* 0x041fe40003f24000 */
[----:B------:R-:W-:Y:S02]  /*0270*/  FSETP.GEU.AND P2, PT, R15, 1.175494350822287508e-38, PT ;  /* 0x008000000f00780b */ /* 0x000fe40003f4e000 */
[----:B------:R-:W-:-:S09]  /*0280*/  FSEL R6, R6, 1, P1 ;  /* 0x3f80000006067808 */ /* 0x000fd20000800000 */
[----:B------:R-:W-:Y:S02]  /*0290*/  @P1 FMUL R15, R15, 0.25 ;  /* 0x3e8000000f0f1820 */ /* 0x000fe40000400000 */
[----:B------:R-:W-:Y:S02]  /*02a0*/  @!P2 FMUL R6, R6, 16777216 ;  /* 0x4b8000000606a820 */ /* 0x000fe40000400000 */
[----:B------:R-:W-:-:S06]  /*02b0*/  @!P2 FMUL R15, R15, 16777216 ;  /* 0x4b8000000f0fa820 */ /* 0x000fcc0000400000 */
[----:B------:R-:W0:Y:S02]  /*02c0*/  MUFU.RCP R15, R15 ;  /* 0x0000000f000f7308 */ /* 0x000e240000001000 */
[----:B0-----:R-:W-:-:S04]  /*02d0*/  FMUL R3, R15, R6 ;  /* 0x000000060f037220 */ /* 0x001fc80000400000 */
[----:B------:R-:W-:-:S04]  /*02e0*/  FMUL R2, R2, R3 ;  /* 0x0000000302027220 */ /* 0x000fc80000400000 */
[----:B--2---:R-:W-:Y:S01]  /*02f0*/  FFMA R12, R2, R12, R13 ;  /* 0x0000000c020c7223 */ /* 0x004fe2000000000d */
[----:B-1----:R-:W-:-:S04]  /*0300*/  IMAD.WIDE R2, R0, 0x4, R4 ;  /* 0x0000000400027825 */ /* 0x002fc800078e0204 */
[----:B------:R-:W-:-:S04]  /*0310*/  FSETP.GEU.AND P1, PT, R12, RZ, PT ;  /* 0x000000ff0c00720b */ /* 0x000fc80003f2e000 */
[----:B------:R-:W-:Y:S01]  /*0320*/  FSEL R5, R12, RZ, P1 ;  /* 0x000000ff0c057208 */ /* 0x000fe20000800000 */
[----:B------:R-:W-:Y:S08]  /*0330*/  @P0 EXIT ;  /* 0x000000000000094d */ /* 0x000ff00003800000 */
[----:B------:R-:W-:Y:S01]  /*0340*/  STG.E desc[UR4][R2.64], R5 ;  /* 0x0000000502007986 */ /* 0x000fe2000c101904 */
[----:B------:R-:W-:Y:S05]  /*0350*/  EXIT ;  /* 0x000000000000794d */ /* 0x000fea0003800000 */
.L_x_0:
[----:B------:R-:W-:-:S00]  /*0360*/  BRA `(.L_x_0) ;  /* 0xfffffffc00fc7947 */ /* 0x000fc0000383ffff */
[----:B------:R-:W-:-:S00]  /*0370*/  NOP ;  /* 0x0000000000007918 */ /* 0x000fc00000000000 */
        /* <DEDUP_REMOVED lines=8> */
.L_x_1:


//--------------------- .nv.global.init           --------------------------
	.section	.nv.global.init,"aw",@progbits
.nv.global.init:
	.type		_$_str,@object
	.size		_$_str,(_$_str_$_2 - _$_str)
_$_str:
        /*0000*/ 	.byte	0x5f, 0x5f, 0x43, 0x55, 0x44, 0x41, 0x5f, 0x46, 0x54, 0x5a, 0x00
	.type		_$_str_$_2,@object
	.size		_$_str_$_2,(.L_1 - _$_str_$_2)
_$_str_$_2:
        /*000b*/ 	.byte	0x5f, 0x5f, 0x43, 0x55, 0x44, 0x41, 0x5f, 0x50, 0x52, 0x45, 0x43, 0x5f, 0x53, 0x51, 0x52, 0x54
        /*001b*/ 	.byte	0x00
.L_1:


//--------------------- .nv.constant0.triton_poi_fused__native_batch_norm_legit_no_training_relu_10 --------------------------
	.section	.nv.constant0.triton_poi_fused__native_batch_norm_legit_no_training_relu_10,"a",@progbits
	.sectionflags	@""
	.align	4
.nv.constant0.triton_poi_fused__native_batch_norm_legit_no_training_relu_10:
	.zero		580
